	.headerflags	@"EF_CUDA_TEXMODE_UNIFIED EF_CUDA_64BIT_ADDRESS EF_CUDA_ACCELERATORS EF_CUDA_SM90 EF_CUDA_VIRTUAL_SM(EF_CUDA_SM90)"
	.elftype	@"ET_EXEC"


//--------------------- .nv.info                  --------------------------
	.section	.nv.info,"",@"SHT_CUDA_INFO"
	.align	4


	//----- nvinfo : EIATTR_REGCOUNT
	.align		4
        /*0000*/ 	.byte	0x04, 0x2f
        /*0002*/ 	.short	(.L_1 - .L_0)
	.align		4
.L_0:
        /*0004*/ 	.word	index@(triton_poi_fused_div_sum_4)
        /*0008*/ 	.word	0x00000014


	//----- nvinfo : EIATTR_MIN_STACK_SIZE
	.align		4
.L_1:
        /*000c*/ 	.byte	0x04, 0x12
        /*000e*/ 	.short	(.L_3 - .L_2)
	.align		4
.L_2:
        /*0010*/ 	.word	index@(triton_poi_fused_div_sum_4)
        /*0014*/ 	.word	0x00000000


	//----- nvinfo : EIATTR_FRAME_SIZE
	.align		4
.L_3:
        /*0018*/ 	.byte	0x04, 0x11
        /*001a*/ 	.short	(.L_5 - .L_4)
	.align		4
.L_4:
        /*001c*/ 	.word	index@(triton_poi_fused_div_sum_4)
        /*0020*/ 	.word	0x00000000


	//----- nvinfo : EIATTR_MIN_STACK_SIZE
	.align		4
.L_5:
        /*0024*/ 	.byte	0x04, 0x12
        /*0026*/ 	.short	(.L_7 - .L_6)
	.align		4
.L_6:
        /*0028*/ 	.word	index@(triton_poi_fused_div_sum_4)
        /*002c*/ 	.word	0x00000000
.L_7:


//--------------------- .nv.info.triton_poi_fused_div_sum_4 --------------------------
	.section	.nv.info.triton_poi_fused_div_sum_4,"",@"SHT_CUDA_INFO"
	.sectionflags	@""
	.align	4


	//----- nvinfo : EIATTR_CUDA_API_VERSION
	.align		4
        /*0000*/ 	.byte	0x04, 0x37
        /*0002*/ 	.short	(.L_9 - .L_8)
.L_8:
        /*0004*/ 	.word	0x0000007c


	//----- nvinfo : EIATTR_KPARAM_INFO
	.align		4
.L_9:
        /*0008*/ 	.byte	0x04, 0x17
        /*000a*/ 	.short	(.L_11 - .L_10)
.L_10:
        /*000c*/ 	.word	0x00000000
        /*0010*/ 	.short	0x0002
        /*0012*/ 	.short	0x0010
        /*0014*/ 	.byte	0x00, 0xf0, 0x11, 0x00


	//----- nvinfo : EIATTR_KPARAM_INFO
	.align		4
.L_11:
        /*0018*/ 	.byte	0x04, 0x17
        /*001a*/ 	.short	(.L_13 - .L_12)
.L_12:
        /*001c*/ 	.word	0x00000000
        /*0020*/ 	.short	0x0001
        /*0022*/ 	.short	0x0008
        /*0024*/ 	.byte	0x00, 0xf4, 0x21, 0x00


	//----- nvinfo : EIATTR_KPARAM_INFO
	.align		4
.L_13:
        /*0028*/ 	.byte	0x04, 0x17
        /*002a*/ 	.short	(.L_15 - .L_14)
.L_14:
        /*002c*/ 	.word	0x00000000
        /*0030*/ 	.short	0x0000
        /*0032*/ 	.short	0x0000
        /*0034*/ 	.byte	0x00, 0xf4, 0x21, 0x00


	//----- nvinfo : EIATTR_SPARSE_MMA_MASK
	.align		4
.L_15:
        /*0038*/ 	.byte	0x03, 0x50
        /*003a*/ 	.short	0x0000


	//----- nvinfo : EIATTR_MAXREG_COUNT
	.align		4
        /*003c*/ 	.byte	0x03, 0x1b
        /*003e*/ 	.short	0x00ff


	//----- nvinfo : EIATTR_EXIT_INSTR_OFFSETS
	.align		4
        /*0040*/ 	.byte	0x04, 0x1c
        /*0042*/ 	.short	(.L_17 - .L_16)


	//   ....[0]....
.L_16:
        /*0044*/ 	.word	0x000002d0


	//   ....[1]....
        /*0048*/ 	.word	0x000002f0


	//----- nvinfo : EIATTR_REQNTID
	.align		4
.L_17:
        /*004c*/ 	.byte	0x04, 0x10
        /*004e*/ 	.short	(.L_19 - .L_18)
.L_18:
        /*0050*/ 	.word	0x00000080
        /*0054*/ 	.word	0x00000001
        /*0058*/ 	.word	0x00000001


	//----- nvinfo : EIATTR_CBANK_PARAM_SIZE
	.align		4
.L_19:
        /*005c*/ 	.byte	0x03, 0x19
        /*005e*/ 	.short	0x0014


	//----- nvinfo : EIATTR_PARAM_CBANK
	.align		4
        /*0060*/ 	.byte	0x04, 0x0a
        /*0062*/ 	.short	(.L_21 - .L_20)
	.align		4
.L_20:
        /*0064*/ 	.word	index@(.nv.constant0.triton_poi_fused_div_sum_4)
        /*0068*/ 	.short	0x0210
        /*006a*/ 	.short	0x0014


	//----- nvinfo : EIATTR_SW_WAR
	.align		4
.L_21:
        /*006c*/ 	.byte	0x04, 0x36
        /*006e*/ 	.short	(.L_23 - .L_22)
.L_22:
        /*0070*/ 	.word	0x00000008
.L_23:


//--------------------- .nv.callgraph             --------------------------
	.section	.nv.callgraph,"",@"SHT_CUDA_CALLGRAPH"
	.align	4
	.sectionentsize	8
	.align		4
        /*0000*/ 	.word	0x00000000
	.align		4
        /*0004*/ 	.word	0xffffffff
	.align		4
        /*0008*/ 	.word	0x00000000
	.align		4
        /*000c*/ 	.word	0xfffffffe
	.align		4
        /*0010*/ 	.word	0x00000000
	.align		4
        /*0014*/ 	.word	0xfffffffd
	.align		4
        /*0018*/ 	.word	0x00000000
	.align		4
        /*001c*/ 	.word	0xfffffffc


//--------------------- .text.triton_poi_fused_div_sum_4 --------------------------
	.section	.text.triton_poi_fused_div_sum_4,"ax",@progbits
	.align	128
        .global         triton_poi_fused_div_sum_4
        .type           triton_poi_fused_div_sum_4,@function
        .size           triton_poi_fused_div_sum_4,(.L_x_1 - triton_poi_fused_div_sum_4)
        .other          triton_poi_fused_div_sum_4,@"STO_CUDA_ENTRY STV_DEFAULT"
triton_poi_fused_div_sum_4:
.text.triton_poi_fused_div_sum_4:
[----:B------:R-:W0:Y:S02]  /*0000*/  LDC R1, c[0x0][0x28] ;  /* 0x00000a00ff017b82 */ /* 0x000e240000000800 */
[----:B------:R-:W1:Y:S01]  /*0010*/  S2R R5, SR_TID.X ;  /* 0x0000000000057919 */ /* 0x000e620000002100 */
[----:B------:R-:W2:Y:S01]  /*0020*/  LDC.64 R2, c[0x0][0x210] ;  /* 0x00008400ff027b82 */ /* 0x000ea20000000a00 */
[----:B------:R-:W-:Y:S01]  /*0030*/  CS2R R14, SRZ ;  /* 0x00000000000e7805 */ /* 0x000fe2000001ff00 */
[----:B------:R-:W-:Y:S01]  /*0040*/  ULDC.64 UR4, c[0x0][0x208] ;  /* 0x0000820000047ab9 */ /* 0x000fe20000000a00 */
[----:B------:R-:W3:Y:S01]  /*0050*/  S2R R0, SR_CTAID.X ;  /* 0x0000000000007919 */ /* 0x000ee20000002500 */
[----:B-1----:R-:W-:Y:S02]  /*0060*/  LOP3.LUT R5, R5, 0x7f, RZ, 0xc0, !PT ;  /* 0x0000007f05057812 */ /* 0x002fe400078ec0ff */
[----:B---3--:R-:W-:Y:S02]  /*0070*/  SHF.R.S32.HI R4, RZ, 0x18, R0 ;  /* 0x00000018ff047819 */ /* 0x008fe40000011400 */
[----:B------:R-:W-:Y:S02]  /*0080*/  LEA R5, R0, R5, 0x7 ;  /* 0x0000000500057211 */ /* 0x000fe400078e38ff */
[----:B------:R-:W-:-:S02]  /*0090*/  SGXT R0, R4, 0x1 ;  /* 0x000000010400781a */ /* 0x000fc40000000200 */
[----:B------:R-:W-:Y:S02]  /*00a0*/  ISETP.GE.AND P2, PT, R5, 0x100, PT ;  /* 0x000001000500780c */ /* 0x000fe40003f46270 */
[CC--:B------:R-:W-:Y:S02]  /*00b0*/  LEA.HI R4, R0.reuse, R5.reuse, RZ, 0x4 ;  /* 0x0000000500047211 */ /* 0x0c0fe400078f20ff */
[----:B------:R-:W-:Y:S02]  /*00c0*/  LEA.HI R0, R0, R5, RZ, 0x6 ;  /* 0x0000000500007211 */ /* 0x000fe400078f30ff */
[----:B------:R-:W-:Y:S02]  /*00d0*/  LOP3.LUT R4, R4, 0xfffffff0, RZ, 0xc0, !PT ;  /* 0xfffffff004047812 */ /* 0x000fe400078ec0ff */
[----:B------:R-:W-:-:S04]  /*00e0*/  LOP3.LUT R0, R0, 0xffffffc0, RZ, 0xc0, !PT ;  /* 0xffffffc000007812 */ /* 0x000fc800078ec0ff */
[----:B------:R-:W-:Y:S01]  /*00f0*/  IADD3 R11, R0, R5, -R4 ;  /* 0x00000005000b7210 */ /* 0x000fe20007ffe804 */
[----:B------:R-:W-:-:S03]  /*0100*/  HFMA2.MMA R0, -RZ, RZ, 0, 0 ;  /* 0x00000000ff007435 */ /* 0x000fc600000001ff */
[----:B------:R-:W-:Y:S01]  /*0110*/  IADD3 R13, R11, 0x20, RZ ;  /* 0x000000200b0d7810 */ /* 0x000fe20007ffe0ff */
[C---:B------:R-:W-:Y:S02]  /*0120*/  VIADD R9, R11.reuse, 0x10 ;  /* 0x000000100b097836 */ /* 0x040fe40000000000 */
[----:B--2---:R-:W-:Y:S01]  /*0130*/  IMAD.WIDE R6, R11, 0x4, R2 ;  /* 0x000000040b067825 */ /* 0x004fe200078e0202 */
[----:B------:R-:W-:-:S03]  /*0140*/  IADD3 R17, R11, 0x30, RZ ;  /* 0x000000300b117810 */ /* 0x000fc60007ffe0ff */
[--C-:B------:R-:W-:Y:S01]  /*0150*/  IMAD.WIDE R8, R9, 0x4, R2.reuse ;  /* 0x0000000409087825 */ /* 0x100fe200078e0202 */
[----:B------:R1:W2:Y:S03]  /*0160*/  @!P2 LDG.E.EL R0, desc[UR4][R6.64] ;  /* 0x000000040600a981 */ /* 0x0002a6000c2e1900 */
[----:B------:R-:W-:Y:S01]  /*0170*/  IMAD.MOV.U32 R4, RZ, RZ, RZ ;  /* 0x000000ffff047224 */ /* 0x000fe200078e00ff */
[----:B------:R-:W2:Y:S01]  /*0180*/  @!P2 LDG.E.EL R15, desc[UR4][R8.64] ;  /* 0x00000004080fa981 */ /* 0x000ea2000c2e1900 */
[----:B------:R-:W-:-:S04]  /*0190*/  IMAD.WIDE R10, R13, 0x4, R2 ;  /* 0x000000040d0a7825 */ /* 0x000fc800078e0202 */
[--C-:B------:R-:W-:Y:S01]  /*01a0*/  IMAD.WIDE R12, R17, 0x4, R2.reuse ;  /* 0x00000004110c7825 */ /* 0x100fe200078e0202 */
[----:B------:R-:W3:Y:S01]  /*01b0*/  @!P2 LDG.E.EL R4, desc[UR4][R10.64] ;  /* 0x000000040a04a981 */ /* 0x000ee2000c2e1900 */
[----:B-1----:R-:W1:Y:S03]  /*01c0*/  LDC.64 R6, c[0x0][0x218] ;  /* 0x00008600ff067b82 */ /* 0x002e660000000a00 */
[----:B------:R-:W4:Y:S01]  /*01d0*/  @!P2 LDG.E.EL R14, desc[UR4][R12.64] ;  /* 0x000000040c0ea981 */ /* 0x000f22000c2e1900 */
[----:B------:R-:W-:Y:S01]  /*01e0*/  MOV R17, RZ ;  /* 0x000000ff00117202 */ /* 0x000fe20000000f00 */
[----:B------:R-:W-:-:S05]  /*01f0*/  IMAD.WIDE R2, R5, 0x4, R2 ;  /* 0x0000000405027825 */ /* 0x000fca00078e0202 */
[----:B------:R1:W5:Y:S02]  /*0200*/  @!P2 LDG.E R17, desc[UR4][R2.64] ;  /* 0x000000040211a981 */ /* 0x000364000c1e1900 */
[----:B-1----:R-:W-:-:S04]  /*0210*/  IMAD.WIDE R2, R5, 0x4, R6 ;  /* 0x0000000405027825 */ /* 0x002fc800078e0206 */
[----:B--2---:R-:W-:-:S04]  /*0220*/  FADD R15, R15, R0 ;  /* 0x000000000f0f7221 */ /* 0x004fc80000000000 */
[----:B---3--:R-:W-:-:S04]  /*0230*/  FADD R15, R15, R4 ;  /* 0x000000040f0f7221 */ /* 0x008fc80000000000 */
[----:B----4-:R-:W-:-:S05]  /*0240*/  FADD R14, R15, R14 ;  /* 0x0000000e0f0e7221 */ /* 0x010fca0000000000 */
[C---:B------:R-:W-:Y:S02]  /*0250*/  FSETP.GT.AND P0, PT, |R14|.reuse, 8.50705917302346158658e+37, PT ;  /* 0x7e8000000e00780b */ /* 0x040fe40003f04200 */
[----:B------:R-:W-:-:S11]  /*0260*/  FSETP.GEU.AND P1, PT, |R14|, 1.175494350822287508e-38, PT ;  /* 0x008000000e00780b */ /* 0x000fd60003f2e200 */
[----:B------:R-:W-:-:S04]  /*0270*/  @P0 FMUL R14, R14, 0.25 ;  /* 0x3e8000000e0e0820 */ /* 0x000fc80000400000 */
[----:B------:R-:W-:-:S06]  /*0280*/  @!P1 FMUL R14, R14, 16777216 ;  /* 0x4b8000000e0e9820 */ /* 0x000fcc0000400000 */
[----:B------:R-:W1:Y:S01]  /*0290*/  MUFU.RCP R14, R14 ;  /* 0x0000000e000e7308 */ /* 0x000e620000001000 */
[----:B-----5:R-:W-:-:S04]  /*02a0*/  @P0 FMUL R17, R17, 0.25 ;  /* 0x3e80000011110820 */ /* 0x020fc80000400000 */
[----:B------:R-:W-:-:S04]  /*02b0*/  @!P1 FMUL R17, R17, 16777216 ;  /* 0x4b80000011119820 */ /* 0x000fc80000400000 */
[----:B-1----:R-:W-:Y:S01]  /*02c0*/  FMUL R17, R14, R17 ;  /* 0x000000110e117220 */ /* 0x002fe20000400000 */
[----:B------:R-:W-:Y:S06]  /*02d0*/  @P2 EXIT ;  /* 0x000000000000294d */ /* 0x000fec0003800000 */
[----:B------:R-:W-:Y:S01]  /*02e0*/  STG.E desc[UR4][R2.64], R17 ;  /* 0x0000001102007986 */ /* 0x000fe2000c101904 */
[----:B------:R-:W-:Y:S05]  /*02f0*/  EXIT ;  /* 0x000000000000794d */ /* 0x000fea0003800000 */
.L_x_0:
[----:B------:R-:W-:-:S00]  /*0300*/  BRA `(.L_x_0) ;  /* 0xfffffffc00fc7947 */ /* 0x000fc0000383ffff */
[----:B------:R-:W-:-:S00]  /*0310*/  NOP ;  /* 0x0000000000007918 */ /* 0x000fc00000000000 */
        /* <DEDUP_REMOVED lines=14> */
.L_x_1:


//--------------------- .nv.constant0.triton_poi_fused_div_sum_4 --------------------------
	.section	.nv.constant0.triton_poi_fused_div_sum_4,"a",@progbits
	.sectionflags	@""
	.align	4
.nv.constant0.triton_poi_fused_div_sum_4:
	.zero		548
